//
// Generated by NVIDIA NVVM Compiler
//
// Compiler Build ID: CL-36424714
// Cuda compilation tools, release 13.0, V13.0.88
// Based on NVVM 20.0.0
//

.version 9.0
.target sm_100
.address_size 64

	// .globl	_Z13findMaxKernelPjS_Pij
// _ZZ13findMaxKernelPjS_PijE5cache has been demoted

.visible .entry _Z13findMaxKernelPjS_Pij(
	.param .u64 .ptr .align 1 _Z13findMaxKernelPjS_Pij_param_0,
	.param .u64 .ptr .align 1 _Z13findMaxKernelPjS_Pij_param_1,
	.param .u64 .ptr .align 1 _Z13findMaxKernelPjS_Pij_param_2,
	.param .u32 _Z13findMaxKernelPjS_Pij_param_3
)
{
	.reg .pred 	%p<7>;
	.reg .b32 	%r<34>;
	.reg .b64 	%rd<7>;
	// demoted variable
	.shared .align 4 .b8 _ZZ13findMaxKernelPjS_PijE5cache[4096];
	ld.param.u64 	%rd2, [_Z13findMaxKernelPjS_Pij_param_0];
	ld.param.u64 	%rd3, [_Z13findMaxKernelPjS_Pij_param_1];
	ld.param.u32 	%r13, [_Z13findMaxKernelPjS_Pij_param_3];
	mov.u32 	%r1, %tid.x;
	mov.u32 	%r15, %ctaid.x;
	mov.u32 	%r33, %ntid.x;
	mad.lo.s32 	%r3, %r15, %r33, %r1;
	setp.ge.u32 	%p1, %r3, %r13;
	mov.b32 	%r32, 0;
	@%p1 bra 	$L__BB0_3;
	mov.u32 	%r17, %nctaid.x;
	mul.lo.s32 	%r4, %r17, %r33;
	cvta.to.global.u64 	%rd1, %rd2;
	mov.b32 	%r32, 0;
	mov.u32 	%r31, %r32;
$L__BB0_2:
	add.s32 	%r18, %r31, %r3;
	mul.wide.u32 	%rd4, %r18, 4;
	add.s64 	%rd5, %rd1, %rd4;
	ld.global.u32 	%r19, [%rd5];
	max.u32 	%r32, %r32, %r19;
	add.s32 	%r31, %r31, %r4;
	add.s32 	%r20, %r18, %r4;
	setp.lt.u32 	%p2, %r20, %r13;
	@%p2 bra 	$L__BB0_2;
$L__BB0_3:
	shl.b32 	%r21, %r1, 2;
	mov.u32 	%r22, _ZZ13findMaxKernelPjS_PijE5cache;
	add.s32 	%r10, %r22, %r21;
	st.shared.u32 	[%r10], %r32;
	bar.sync 	0;
	setp.lt.u32 	%p3, %r33, 2;
	@%p3 bra 	$L__BB0_7;
$L__BB0_4:
	shr.u32 	%r12, %r33, 1;
	setp.ge.u32 	%p4, %r1, %r12;
	@%p4 bra 	$L__BB0_6;
	ld.shared.u32 	%r23, [%r10];
	shl.b32 	%r24, %r12, 2;
	add.s32 	%r25, %r10, %r24;
	ld.shared.u32 	%r26, [%r25];
	max.u32 	%r27, %r23, %r26;
	st.shared.u32 	[%r10], %r27;
$L__BB0_6:
	bar.sync 	0;
	setp.gt.u32 	%p5, %r33, 3;
	mov.u32 	%r33, %r12;
	@%p5 bra 	$L__BB0_4;
$L__BB0_7:
	setp.ne.s32 	%p6, %r1, 0;
	@%p6 bra 	$L__BB0_9;
	ld.shared.u32 	%r28, [_ZZ13findMaxKernelPjS_PijE5cache];
	cvta.to.global.u64 	%rd6, %rd3;
	atom.global.max.u32 	%r29, [%rd6], %r28;
$L__BB0_9:
	ret;

}


// ===== COMPILED SASS (sm_100) =====

	.target	sm_100

	.elftype	@"ET_EXEC"


//--------------------- .note.nv.tkinfo           --------------------------
	.section	.note.nv.tkinfo,"",@"SHT_NOTE"
	.sectionflags	@"SHF_NOTE_NV_TKINFO"
	.tkinfo
        /*0018*/ 	.word	0x00000002
        /*0030*/ 	.string	""
        /*0030*/ 	.string	"ptxas"
        /*0030*/ 	.string	"Cuda compilation tools, release 13.0, V13.0.88"
        /*0030*/ 	.string	"Build cuda_13.0.r13.0/compiler.36424714_0"
        /*0030*/ 	.string	"-arch sm_100 -m 64 "



//--------------------- .note.nv.cuinfo           --------------------------
	.section	.note.nv.cuinfo,"",@"SHT_NOTE"
	.sectionflags	@"SHF_NOTE_NV_CUINFO"
        /*0018*/ 	.short	0x0002
        /*001a*/ 	.short	0x0064
        /*001c*/ 	.short	0x0082
	.zero		2


//--------------------- .nv.info                  --------------------------
	.section	.nv.info,"",@"SHT_CUDA_INFO"
	.align	4


	//----- nvinfo : EIATTR_REGCOUNT
	.align		4
        /*0000*/ 	.byte	0x04, 0x2f
        /*0002*/ 	.short	(.L_1 - .L_0)
	.align		4
.L_0:
        /*0004*/ 	.word	index@(_Z13findMaxKernelPjS_Pij)
        /*0008*/ 	.word	0x00000010


	//----- nvinfo : EIATTR_FRAME_SIZE
	.align		4
.L_1:
        /*000c*/ 	.byte	0x04, 0x11
        /*000e*/ 	.short	(.L_3 - .L_2)
	.align		4
.L_2:
        /*0010*/ 	.word	index@(_Z13findMaxKernelPjS_Pij)
        /*0014*/ 	.word	0x00000000


	//----- nvinfo : EIATTR_MIN_STACK_SIZE
	.align		4
.L_3:
        /*0018*/ 	.byte	0x04, 0x12
        /*001a*/ 	.short	(.L_5 - .L_4)
	.align		4
.L_4:
        /*001c*/ 	.word	index@(_Z13findMaxKernelPjS_Pij)
        /*0020*/ 	.word	0x00000000
.L_5:


//--------------------- .nv.compat                --------------------------
	.section	.nv.compat,"",@"SHT_CUDA_COMPAT_INFO"
	.align	4
        /*0000*/ 	.byte	0x02, 0x09, 0x00, 0x00, 0x02, 0x02, 0x01, 0x00, 0x02, 0x05, 0x05, 0x00, 0x03, 0x07, 0x01, 0x01
        /*0010*/ 	.byte	0x02, 0x03, 0x00, 0x00, 0x02, 0x06, 0x01, 0x00, 0x04, 0x0b, 0x08, 0x00, 0x09, 0x00, 0x00, 0x00
        /*0020*/ 	.byte	0x00, 0x00, 0x00, 0x00


//--------------------- .nv.info._Z13findMaxKernelPjS_Pij --------------------------
	.section	.nv.info._Z13findMaxKernelPjS_Pij,"",@"SHT_CUDA_INFO"
	.sectionflags	@""
	.align	4


	//----- nvinfo : EIATTR_CUDA_API_VERSION
	.align		4
        /*0000*/ 	.byte	0x04, 0x37
        /*0002*/ 	.short	(.L_7 - .L_6)
.L_6:
        /*0004*/ 	.word	0x00000082


	//----- nvinfo : EIATTR_KPARAM_INFO
	.align		4
.L_7:
        /*0008*/ 	.byte	0x04, 0x17
        /*000a*/ 	.short	(.L_9 - .L_8)
.L_8:
        /*000c*/ 	.word	0x00000000
        /*0010*/ 	.short	0x0003
        /*0012*/ 	.short	0x0018
        /*0014*/ 	.byte	0x00, 0xf0, 0x11, 0x00


	//----- nvinfo : EIATTR_KPARAM_INFO
	.align		4
.L_9:
        /*0018*/ 	.byte	0x04, 0x17
        /*001a*/ 	.short	(.L_11 - .L_10)
.L_10:
        /*001c*/ 	.word	0x00000000
        /*0020*/ 	.short	0x0002
        /*0022*/ 	.short	0x0010
        /*0024*/ 	.byte	0x00, 0xf5, 0x21, 0x00


	//----- nvinfo : EIATTR_KPARAM_INFO
	.align		4
.L_11:
        /*0028*/ 	.byte	0x04, 0x17
        /*002a*/ 	.short	(.L_13 - .L_12)
.L_12:
        /*002c*/ 	.word	0x00000000
        /*0030*/ 	.short	0x0001
        /*0032*/ 	.short	0x0008
        /*0034*/ 	.byte	0x00, 0xf5, 0x21, 0x00


	//----- nvinfo : EIATTR_KPARAM_INFO
	.align		4
.L_13:
        /*0038*/ 	.byte	0x04, 0x17
        /*003a*/ 	.short	(.L_15 - .L_14)
.L_14:
        /*003c*/ 	.word	0x00000000
        /*0040*/ 	.short	0x0000
        /*0042*/ 	.short	0x0000
        /*0044*/ 	.byte	0x00, 0xf5, 0x21, 0x00


	//----- nvinfo : EIATTR_SPARSE_MMA_MASK
	.align		4
.L_15:
        /*0048*/ 	.byte	0x03, 0x50
        /*004a*/ 	.short	0x0000


	//----- nvinfo : EIATTR_MAXREG_COUNT
	.align		4
        /*004c*/ 	.byte	0x03, 0x1b
        /*004e*/ 	.short	0x00ff


	//----- nvinfo : EIATTR_NUM_BARRIERS
	.align		4
        /*0050*/ 	.byte	0x02, 0x4c
        /*0052*/ 	.byte	0x01
	.zero		1


	//----- nvinfo : EIATTR_MERCURY_ISA_VERSION
	.align		4
        /*0054*/ 	.byte	0x03, 0x5f
        /*0056*/ 	.short	0x0101


	//----- nvinfo : EIATTR_VRC_CTA_INIT_COUNT
	.align		4
        /*0058*/ 	.byte	0x02, 0x4a
	.zero		1
	.zero		1


	//----- nvinfo : EIATTR_EXIT_INSTR_OFFSETS
	.align		4
        /*005c*/ 	.byte	0x04, 0x1c
        /*005e*/ 	.short	(.L_17 - .L_16)


	//   ....[0]....
.L_16:
        /*0060*/ 	.word	0x000002d0


	//   ....[1]....
        /*0064*/ 	.word	0x00000340


	//----- nvinfo : EIATTR_CRS_STACK_SIZE
	.align		4
.L_17:
        /*0068*/ 	.byte	0x04, 0x1e
        /*006a*/ 	.short	(.L_19 - .L_18)
.L_18:
        /*006c*/ 	.word	0x00000000


	//----- nvinfo : EIATTR_CBANK_PARAM_SIZE
	.align		4
.L_19:
        /*0070*/ 	.byte	0x03, 0x19
        /*0072*/ 	.short	0x001c


	//----- nvinfo : EIATTR_PARAM_CBANK
	.align		4
        /*0074*/ 	.byte	0x04, 0x0a
        /*0076*/ 	.short	(.L_21 - .L_20)
	.align		4
.L_20:
        /*0078*/ 	.word	index@(.nv.constant0._Z13findMaxKernelPjS_Pij)
        /*007c*/ 	.short	0x0380
        /*007e*/ 	.short	0x001c


	//----- nvinfo : EIATTR_SW_WAR
	.align		4
.L_21:
        /*0080*/ 	.byte	0x04, 0x36
        /*0082*/ 	.short	(.L_23 - .L_22)
.L_22:
        /*0084*/ 	.word	0x00000008
.L_23:


//--------------------- .nv.callgraph             --------------------------
	.section	.nv.callgraph,"",@"SHT_CUDA_CALLGRAPH"
	.align	4
	.sectionentsize	8
	.align		4
        /*0000*/ 	.word	0x00000000
	.align		4
        /*0004*/ 	.word	0xffffffff
	.align		4
        /*0008*/ 	.word	0x00000000
	.align		4
        /*000c*/ 	.word	0xfffffffe
	.align		4
        /*0010*/ 	.word	0x00000000
	.align		4
        /*0014*/ 	.word	0xfffffffd
	.align		4
        /*0018*/ 	.word	0x00000000
	.align		4
        /*001c*/ 	.word	0xfffffffc


//--------------------- .text._Z13findMaxKernelPjS_Pij --------------------------
	.section	.text._Z13findMaxKernelPjS_Pij,"ax",@progbits
	.align	128
        .global         _Z13findMaxKernelPjS_Pij
        .type           _Z13findMaxKernelPjS_Pij,@function
        .size           _Z13findMaxKernelPjS_Pij,(.L_x_6 - _Z13findMaxKernelPjS_Pij)
        .other          _Z13findMaxKernelPjS_Pij,@"STO_CUDA_ENTRY STV_DEFAULT"
_Z13findMaxKernelPjS_Pij:
.text._Z13findMaxKernelPjS_Pij:
[----:B------:R-:W-:Y:S01]  /*0000*/  LDC R1, c[0x0][0x37c] ;  /* 0x0000df00ff017b82 */ /* 0x000fe20000000800 */
[----:B------:R-:W0:Y:S07]  /*0010*/  S2R R13, SR_TID.X ;  /* 0x00000000000d7919 */ /* 0x000e2e0000002100 */
[----:B------:R-:W0:Y:S01]  /*0020*/  S2UR UR4, SR_CTAID.X ;  /* 0x00000000000479c3 */ /* 0x000e220000002500 */
[----:B------:R-:W1:Y:S01]  /*0030*/  LDCU UR5, c[0x0][0x398] ;  /* 0x00007300ff0577ac */ /* 0x000e620008000800 */
[----:B------:R-:W-:Y:S01]  /*0040*/  BSSY.RECONVERGENT B0, `(.L_x_0) ;  /* 0x0000014000007945 */ /* 0x000fe20003800200 */
[----:B------:R-:W-:Y:S01]  /*0050*/  IMAD.MOV.U32 R7, RZ, RZ, RZ ;  /* 0x000000ffff077224 */ /* 0x000fe200078e00ff */
[----:B------:R-:W2:Y:S04]  /*0060*/  LDCU.64 UR6, c[0x0][0x358] ;  /* 0x00006b00ff0677ac */ /* 0x000ea80008000a00 */
[----:B------:R-:W0:Y:S02]  /*0070*/  LDC R6, c[0x0][0x360] ;  /* 0x0000d800ff067b82 */ /* 0x000e240000000800 */
[----:B0-----:R-:W-:-:S05]  /*0080*/  IMAD R0, R6, UR4, R13 ;  /* 0x0000000406007c24 */ /* 0x001fca000f8e020d */
[----:B-1----:R-:W-:-:S13]  /*0090*/  ISETP.GE.U32.AND P0, PT, R0, UR5, PT ;  /* 0x0000000500007c0c */ /* 0x002fda000bf06070 */
[----:B--2---:R-:W-:Y:S05]  /*00a0*/  @P0 BRA `(.L_x_1) ;  /* 0x0000000000340947 */ /* 0x004fea0003800000 */
[----:B------:R-:W0:Y:S01]  /*00b0*/  LDC.64 R4, c[0x0][0x380] ;  /* 0x0000e000ff047b82 */ /* 0x000e220000000a00 */
[----:B------:R-:W1:Y:S01]  /*00c0*/  LDCU UR4, c[0x0][0x370] ;  /* 0x00006e00ff0477ac */ /* 0x000e620008000800 */
[----:B------:R-:W-:Y:S02]  /*00d0*/  IMAD.MOV.U32 R7, RZ, RZ, RZ ;  /* 0x000000ffff077224 */ /* 0x000fe400078e00ff */
[----:B------:R-:W-:Y:S02]  /*00e0*/  IMAD.MOV.U32 R9, RZ, RZ, RZ ;  /* 0x000000ffff097224 */ /* 0x000fe400078e00ff */
[----:B-1----:R-:W-:-:S07]  /*00f0*/  IMAD R8, R6, UR4, RZ ;  /* 0x0000000406087c24 */ /* 0x002fce000f8e02ff */
.L_x_2:
[----:B------:R-:W-:-:S04]  /*0100*/  IMAD.IADD R11, R0, 0x1, R9 ;  /* 0x00000001000b7824 */ /* 0x000fc800078e0209 */
[----:B0-----:R-:W-:-:S06]  /*0110*/  IMAD.WIDE.U32 R2, R11, 0x4, R4 ;  /* 0x000000040b027825 */ /* 0x001fcc00078e0004 */
[----:B------:R-:W2:Y:S01]  /*0120*/  LDG.E R2, desc[UR6][R2.64] ;  /* 0x0000000602027981 */ /* 0x000ea2000c1e1900 */
[C---:B------:R-:W-:Y:S01]  /*0130*/  IADD3 R11, PT, PT, R8.reuse, R11, RZ ;  /* 0x0000000b080b7210 */ /* 0x040fe20007ffe0ff */
[----:B------:R-:W-:-:S03]  /*0140*/  IMAD.IADD R9, R8, 0x1, R9 ;  /* 0x0000000108097824 */ /* 0x000fc600078e0209 */
[----:B------:R-:W-:Y:S02]  /*0150*/  ISETP.GE.U32.AND P0, PT, R11, UR5, PT ;  /* 0x000000050b007c0c */ /* 0x000fe4000bf06070 */
[----:B--2---:R-:W-:-:S11]  /*0160*/  VIMNMX.U32 R7, PT, PT, R2, R7, !PT ;  /* 0x0000000702077248 */ /* 0x004fd60007fe0000 */
[----:B------:R-:W-:Y:S05]  /*0170*/  @!P0 BRA `(.L_x_2) ;  /* 0xfffffffc00e08947 */ /* 0x000fea000383ffff */
.L_x_1:
[----:B------:R-:W-:Y:S05]  /*0180*/  BSYNC.RECONVERGENT B0 ;  /* 0x0000000000007941 */ /* 0x000fea0003800200 */
.L_x_0:
[----:B------:R-:W0:Y:S01]  /*0190*/  S2UR UR5, SR_CgaCtaId ;  /* 0x00000000000579c3 */ /* 0x000e220000008800 */
[----:B------:R-:W-:Y:S01]  /*01a0*/  UMOV UR4, 0x400 ;  /* 0x0000040000047882 */ /* 0x000fe20000000000 */
[----:B------:R-:W-:Y:S02]  /*01b0*/  ISETP.GE.U32.AND P1, PT, R6, 0x2, PT ;  /* 0x000000020600780c */ /* 0x000fe40003f26070 */
[----:B------:R-:W-:Y:S01]  /*01c0*/  ISETP.NE.AND P0, PT, R13, RZ, PT ;  /* 0x000000ff0d00720c */ /* 0x000fe20003f05270 */
[----:B0-----:R-:W-:-:S06]  /*01d0*/  ULEA UR4, UR5, UR4, 0x18 ;  /* 0x0000000405047291 */ /* 0x001fcc000f8ec0ff */
[----:B------:R-:W-:-:S05]  /*01e0*/  LEA R0, R13, UR4, 0x2 ;  /* 0x000000040d007c11 */ /* 0x000fca000f8e10ff */
[----:B------:R0:W-:Y:S01]  /*01f0*/  STS [R0], R7 ;  /* 0x0000000700007388 */ /* 0x0001e20000000800 */
[----:B------:R-:W-:Y:S06]  /*0200*/  BAR.SYNC.DEFER_BLOCKING 0x0 ;  /* 0x0000000000007b1d */ /* 0x000fec0000010000 */
[----:B------:R-:W-:Y:S05]  /*0210*/  @!P1 BRA `(.L_x_3) ;  /* 0x00000000002c9947 */ /* 0x000fea0003800000 */
.L_x_4:
[----:B------:R-:W-:-:S04]  /*0220*/  SHF.R.U32.HI R4, RZ, 0x1, R6 ;  /* 0x00000001ff047819 */ /* 0x000fc80000011606 */
[----:B------:R-:W-:-:S13]  /*0230*/  ISETP.GE.U32.AND P1, PT, R13, R4, PT ;  /* 0x000000040d00720c */ /* 0x000fda0003f26070 */
[----:B------:R-:W-:Y:S01]  /*0240*/  @!P1 IMAD R3, R4, 0x4, R0 ;  /* 0x0000000404039824 */ /* 0x000fe200078e0200 */
[----:B------:R-:W-:Y:S05]  /*0250*/  @!P1 LDS R2, [R0] ;  /* 0x0000000000029984 */ /* 0x000fea0000000800 */
[----:B------:R-:W1:Y:S02]  /*0260*/  @!P1 LDS R3, [R3] ;  /* 0x0000000003039984 */ /* 0x000e640000000800 */
[----:B-1----:R-:W-:-:S05]  /*0270*/  @!P1 VIMNMX.U32 R5, PT, PT, R2, R3, !PT ;  /* 0x0000000302059248 */ /* 0x002fca0007fe0000 */
[----:B------:R1:W-:Y:S01]  /*0280*/  @!P1 STS [R0], R5 ;  /* 0x0000000500009388 */ /* 0x0003e20000000800 */
[----:B------:R-:W-:Y:S01]  /*0290*/  BAR.SYNC.DEFER_BLOCKING 0x0 ;  /* 0x0000000000007b1d */ /* 0x000fe20000010000 */
[----:B------:R-:W-:Y:S02]  /*02a0*/  ISETP.GT.U32.AND P1, PT, R6, 0x3, PT ;  /* 0x000000030600780c */ /* 0x000fe40003f24070 */
[----:B------:R-:W-:-:S11]  /*02b0*/  MOV R6, R4 ;  /* 0x0000000400067202 */ /* 0x000fd60000000f00 */
[----:B-1----:R-:W-:Y:S05]  /*02c0*/  @P1 BRA `(.L_x_4) ;  /* 0xfffffffc00d41947 */ /* 0x002fea000383ffff */
.L_x_3:
[----:B------:R-:W-:Y:S05]  /*02d0*/  @P0 EXIT ;  /* 0x000000000000094d */ /* 0x000fea0003800000 */
[----:B------:R-:W1:Y:S01]  /*02e0*/  S2UR UR5, SR_CgaCtaId ;  /* 0x00000000000579c3 */ /* 0x000e620000008800 */
[----:B------:R-:W-:-:S07]  /*02f0*/  UMOV UR4, 0x400 ;  /* 0x0000040000047882 */ /* 0x000fce0000000000 */
[----:B------:R-:W2:Y:S01]  /*0300*/  LDC.64 R2, c[0x0][0x388] ;  /* 0x0000e200ff027b82 */ /* 0x000ea20000000a00 */
[----:B-1----:R-:W-:-:S09]  /*0310*/  ULEA UR4, UR5, UR4, 0x18 ;  /* 0x0000000405047291 */ /* 0x002fd2000f8ec0ff */
[----:B------:R-:W2:Y:S04]  /*0320*/  LDS R5, [UR4] ;  /* 0x00000004ff057984 */ /* 0x000ea80008000800 */
[----:B--2---:R-:W-:Y:S01]  /*0330*/  REDG.E.MAX.STRONG.GPU desc[UR6][R2.64], R5 ;  /* 0x000000050200798e */ /* 0x004fe2000d12e106 */
[----:B------:R-:W-:Y:S05]  /*0340*/  EXIT ;  /* 0x000000000000794d */ /* 0x000fea0003800000 */
.L_x_5:
[----:B------:R-:W-:-:S00]  /*0350*/  BRA `(.L_x_5) ;  /* 0xfffffffc00fc7947 */ /* 0x000fc0000383ffff */
[----:B------:R-:W-:-:S00]  /*0360*/  NOP ;  /* 0x0000000000007918 */ /* 0x000fc00000000000 */
        /* <DEDUP_REMOVED lines=9> */
.L_x_6:


//--------------------- .nv.shared._Z13findMaxKernelPjS_Pij --------------------------
	.section	.nv.shared._Z13findMaxKernelPjS_Pij,"aw",@nobits
	.sectionflags	@""
	.align	4
.nv.shared._Z13findMaxKernelPjS_Pij:
	.zero		5120


//--------------------- .nv.shared.reserved.0     --------------------------
	.section	.nv.shared.reserved.0,"aw",@nobits
	.weak		__nv_reservedSMEM_offset_0_alias
	.size		__nv_reservedSMEM_offset_0_alias, 0, 64
	.other		__nv_reservedSMEM_offset_0_alias,@"STO_CUDA_RESERVED_SHARED STV_DEFAULT"
__nv_reservedSMEM_offset_0_alias:
	.zero		0
	.zero		64


//--------------------- .nv.constant0._Z13findMaxKernelPjS_Pij --------------------------
	.section	.nv.constant0._Z13findMaxKernelPjS_Pij,"a",@progbits
	.sectionflags	@""
	.align	4
.nv.constant0._Z13findMaxKernelPjS_Pij:
	.zero		924


//--------------------- SYMBOLS --------------------------

	.type		.nv.reservedSmem.offset0,@object
	.size		.nv.reservedSmem.offset0,0x4
	.type		.nv.reservedSmem.cap,@object
	.size		.nv.reservedSmem.cap,0x4
